	.headerflags	@"EF_CUDA_TEXMODE_UNIFIED EF_CUDA_64BIT_ADDRESS EF_CUDA_ACCELERATORS EF_CUDA_SM90 EF_CUDA_VIRTUAL_SM(EF_CUDA_SM90)"
	.elftype	@"ET_EXEC"


//--------------------- .nv.info                  --------------------------
	.section	.nv.info,"",@"SHT_CUDA_INFO"
	.align	4


	//----- nvinfo : EIATTR_REGCOUNT
	.align		4
        /*0000*/ 	.byte	0x04, 0x2f
        /*0002*/ 	.short	(.L_3 - .L_2)
	.align		4
.L_2:
        /*0004*/ 	.word	index@(triton_poi_fused__native_batch_norm_legit_no_training_28)
        /*0008*/ 	.word	0x00000010


	//----- nvinfo : EIATTR_MIN_STACK_SIZE
	.align		4
.L_3:
        /*000c*/ 	.byte	0x04, 0x12
        /*000e*/ 	.short	(.L_5 - .L_4)
	.align		4
.L_4:
        /*0010*/ 	.word	index@(triton_poi_fused__native_batch_norm_legit_no_training_28)
        /*0014*/ 	.word	0x00000000


	//----- nvinfo : EIATTR_FRAME_SIZE
	.align		4
.L_5:
        /*0018*/ 	.byte	0x04, 0x11
        /*001a*/ 	.short	(.L_7 - .L_6)
	.align		4
.L_6:
        /*001c*/ 	.word	index@(triton_poi_fused__native_batch_norm_legit_no_training_28)
        /*0020*/ 	.word	0x00000000


	//----- nvinfo : EIATTR_MIN_STACK_SIZE
	.align		4
.L_7:
        /*0024*/ 	.byte	0x04, 0x12
        /*0026*/ 	.short	(.L_9 - .L_8)
	.align		4
.L_8:
        /*0028*/ 	.word	index@(triton_poi_fused__native_batch_norm_legit_no_training_28)
        /*002c*/ 	.word	0x00000000
.L_9:


//--------------------- .nv.info.triton_poi_fused__native_batch_norm_legit_no_training_28 --------------------------
	.section	.nv.info.triton_poi_fused__native_batch_norm_legit_no_training_28,"",@"SHT_CUDA_INFO"
	.sectionflags	@""
	.align	4


	//----- nvinfo : EIATTR_CUDA_API_VERSION
	.align		4
        /*0000*/ 	.byte	0x04, 0x37
        /*0002*/ 	.short	(.L_11 - .L_10)
.L_10:
        /*0004*/ 	.word	0x0000007c


	//----- nvinfo : EIATTR_KPARAM_INFO
	.align		4
.L_11:
        /*0008*/ 	.byte	0x04, 0x17
        /*000a*/ 	.short	(.L_13 - .L_12)
.L_12:
        /*000c*/ 	.word	0x00000000
        /*0010*/ 	.short	0x0006
        /*0012*/ 	.short	0x0030
        /*0014*/ 	.byte	0x00, 0xf0, 0x11, 0x00


	//----- nvinfo : EIATTR_KPARAM_INFO
	.align		4
.L_13:
        /*0018*/ 	.byte	0x04, 0x17
        /*001a*/ 	.short	(.L_15 - .L_14)
.L_14:
        /*001c*/ 	.word	0x00000000
        /*0020*/ 	.short	0x0005
        /*0022*/ 	.short	0x0028
        /*0024*/ 	.byte	0x00, 0xf4, 0x21, 0x00


	//----- nvinfo : EIATTR_KPARAM_INFO
	.align		4
.L_15:
        /*0028*/ 	.byte	0x04, 0x17
        /*002a*/ 	.short	(.L_17 - .L_16)
.L_16:
        /*002c*/ 	.word	0x00000000
        /*0030*/ 	.short	0x0004
        /*0032*/ 	.short	0x0020
        /*0034*/ 	.byte	0x00, 0xf4, 0x21, 0x00


	//----- nvinfo : EIATTR_KPARAM_INFO
	.align		4
.L_17:
        /*0038*/ 	.byte	0x04, 0x17
        /*003a*/ 	.short	(.L_19 - .L_18)
.L_18:
        /*003c*/ 	.word	0x00000000
        /*0040*/ 	.short	0x0003
        /*0042*/ 	.short	0x0018
        /*0044*/ 	.byte	0x00, 0xf4, 0x21, 0x00


	//----- nvinfo : EIATTR_KPARAM_INFO
	.align		4
.L_19:
        /*0048*/ 	.byte	0x04, 0x17
        /*004a*/ 	.short	(.L_21 - .L_20)
.L_20:
        /*004c*/ 	.word	0x00000000
        /*0050*/ 	.short	0x0002
        /*0052*/ 	.short	0x0010
        /*0054*/ 	.byte	0x00, 0xf4, 0x21, 0x00


	//----- nvinfo : EIATTR_KPARAM_INFO
	.align		4
.L_21:
        /*0058*/ 	.byte	0x04, 0x17
        /*005a*/ 	.short	(.L_23 - .L_22)
.L_22:
        /*005c*/ 	.word	0x00000000
        /*0060*/ 	.short	0x0001
        /*0062*/ 	.short	0x0008
        /*0064*/ 	.byte	0x00, 0xf4, 0x21, 0x00


	//----- nvinfo : EIATTR_KPARAM_INFO
	.align		4
.L_23:
        /*0068*/ 	.byte	0x04, 0x17
        /*006a*/ 	.short	(.L_25 - .L_24)
.L_24:
        /*006c*/ 	.word	0x00000000
        /*0070*/ 	.short	0x0000
        /*0072*/ 	.short	0x0000
        /*0074*/ 	.byte	0x00, 0xf4, 0x21, 0x00


	//----- nvinfo : EIATTR_SPARSE_MMA_MASK
	.align		4
.L_25:
        /*0078*/ 	.byte	0x03, 0x50
        /*007a*/ 	.short	0x0000


	//----- nvinfo : EIATTR_MAXREG_COUNT
	.align		4
        /*007c*/ 	.byte	0x03, 0x1b
        /*007e*/ 	.short	0x00ff


	//----- nvinfo : EIATTR_EXIT_INSTR_OFFSETS
	.align		4
        /*0080*/ 	.byte	0x04, 0x1c
        /*0082*/ 	.short	(.L_27 - .L_26)


	//   ....[0]....
.L_26:
        /*0084*/ 	.word	0x000002b0


	//----- nvinfo : EIATTR_REQNTID
	.align		4
.L_27:
        /*0088*/ 	.byte	0x04, 0x10
        /*008a*/ 	.short	(.L_29 - .L_28)
.L_28:
        /*008c*/ 	.word	0x00000080
        /*0090*/ 	.word	0x00000001
        /*0094*/ 	.word	0x00000001


	//----- nvinfo : EIATTR_CBANK_PARAM_SIZE
	.align		4
.L_29:
        /*0098*/ 	.byte	0x03, 0x19
        /*009a*/ 	.short	0x0034


	//----- nvinfo : EIATTR_PARAM_CBANK
	.align		4
        /*009c*/ 	.byte	0x04, 0x0a
        /*009e*/ 	.short	(.L_31 - .L_30)
	.align		4
.L_30:
        /*00a0*/ 	.word	index@(.nv.constant0.triton_poi_fused__native_batch_norm_legit_no_training_28)
        /*00a4*/ 	.short	0x0210
        /*00a6*/ 	.short	0x0034


	//----- nvinfo : EIATTR_SW_WAR
	.align		4
.L_31:
        /*00a8*/ 	.byte	0x04, 0x36
        /*00aa*/ 	.short	(.L_33 - .L_32)
.L_32:
        /*00ac*/ 	.word	0x00000008
.L_33:


//--------------------- .nv.callgraph             --------------------------
	.section	.nv.callgraph,"",@"SHT_CUDA_CALLGRAPH"
	.align	4
	.sectionentsize	8
	.align		4
        /*0000*/ 	.word	0x00000000
	.align		4
        /*0004*/ 	.word	0xffffffff
	.align		4
        /*0008*/ 	.word	0x00000000
	.align		4
        /*000c*/ 	.word	0xfffffffe
	.align		4
        /*0010*/ 	.word	0x00000000
	.align		4
        /*0014*/ 	.word	0xfffffffd
	.align		4
        /*0018*/ 	.word	0x00000000
	.align		4
        /*001c*/ 	.word	0xfffffffc


//--------------------- .nv.constant4             --------------------------
	.section	.nv.constant4,"a",@progbits
	.align	8
	.align		8
.nv.constant4:
        /*0000*/ 	.dword	_$_str
	.align		8
        /*0008*/ 	.dword	_$_str_$_2


//--------------------- .text.triton_poi_fused__native_batch_norm_legit_no_training_28 --------------------------
	.section	.text.triton_poi_fused__native_batch_norm_legit_no_training_28,"ax",@progbits
	.align	128
        .global         triton_poi_fused__native_batch_norm_legit_no_training_28
        .type           triton_poi_fused__native_batch_norm_legit_no_training_28,@function
        .size           triton_poi_fused__native_batch_norm_legit_no_training_28,(.L_x_1 - triton_poi_fused__native_batch_norm_legit_no_training_28)
        .other          triton_poi_fused__native_batch_norm_legit_no_training_28,@"STO_CUDA_ENTRY STV_DEFAULT"
triton_poi_fused__native_batch_norm_legit_no_training_28:
.text.triton_poi_fused__native_batch_norm_legit_no_training_28:
[----:B------:R-:W-:Y:S01]  /*0000*/  LDC R1, c[0x0][0x28] ;  /* 0x00000a00ff017b82 */ /* 0x000fe20000000800 */
[----:B------:R-:W1:Y:S07]  /*0010*/  S2R R0, SR_TID.X ;  /* 0x0000000000007919 */ /* 0x000e6e0000002100 */
[----:B------:R-:W2:Y:S01]  /*0020*/  LDC.64 R6, c[0x0][0x220] ;  /* 0x00008800ff067b82 */ /* 0x000ea20000000a00 */
[----:B------:R-:W-:Y:S01]  /*0030*/  ULDC.64 UR4, c[0x0][0x208] ;  /* 0x0000820000047ab9 */ /* 0x000fe20000000a00 */
[----:B------:R-:W3:Y:S06]  /*0040*/  S2R R3, SR_CTAID.X ;  /* 0x0000000000037919 */ /* 0x000eec0000002500 */
[----:B------:R-:W4:Y:S08]  /*0050*/  LDC.64 R4, c[0x0][0x218] ;  /* 0x00008600ff047b82 */ /* 0x000f300000000a00 */
[----:B------:R-:W5:Y:S08]  /*0060*/  LDC.64 R8, c[0x0][0x228] ;  /* 0x00008a00ff087b82 */ /* 0x000f700000000a00 */
[----:B------:R-:W5:Y:S01]  /*0070*/  LDC.64 R10, c[0x0][0x230] ;  /* 0x00008c00ff0a7b82 */ /* 0x000f620000000a00 */
[----:B-1----:R-:W-:-:S02]  /*0080*/  LOP3.LUT R0, R0, 0x7f, RZ, 0xc0, !PT ;  /* 0x0000007f00007812 */ /* 0x002fc400078ec0ff */
[----:B---3--:R-:W-:Y:S02]  /*0090*/  SHF.R.S32.HI R2, RZ, 0x18, R3 ;  /* 0x00000018ff027819 */ /* 0x008fe40000011403 */
[----:B------:R-:W-:Y:S02]  /*00a0*/  LEA R0, R3, R0, 0x7 ;  /* 0x0000000003007211 */ /* 0x000fe400078e38ff */
[----:B------:R-:W-:-:S04]  /*00b0*/  SGXT R3, R2, 0x1 ;  /* 0x000000010203781a */ /* 0x000fc80000000200 */
[----:B------:R-:W-:-:S04]  /*00c0*/  LEA.HI R3, R3, R0, RZ, 0x8 ;  /* 0x0000000003037211 */ /* 0x000fc800078f40ff */
[----:B------:R-:W-:-:S04]  /*00d0*/  LOP3.LUT R3, R3, 0xffffff00, RZ, 0xc0, !PT ;  /* 0xffffff0003037812 */ /* 0x000fc800078ec0ff */
[----:B------:R-:W-:Y:S02]  /*00e0*/  IADD3 R13, R0, -R3, RZ ;  /* 0x80000003000d7210 */ /* 0x000fe40007ffe0ff */
[----:B------:R-:W1:Y:S03]  /*00f0*/  LDC.64 R2, c[0x0][0x210] ;  /* 0x00008400ff027b82 */ /* 0x000e660000000a00 */
[----:B--2---:R-:W-:-:S06]  /*0100*/  IMAD.WIDE R6, R13, 0x4, R6 ;  /* 0x000000040d067825 */ /* 0x004fcc00078e0206 */
[----:B------:R-:W2:Y:S01]  /*0110*/  LDG.E.EL R6, desc[UR4][R6.64] ;  /* 0x0000000406067981 */ /* 0x000ea2000c2e1900 */
[----:B----4-:R-:W-:-:S04]  /*0120*/  IMAD.WIDE R4, R13, 0x4, R4 ;  /* 0x000000040d047825 */ /* 0x010fc800078e0204 */
[C---:B-----5:R-:W-:Y:S02]  /*0130*/  IMAD.WIDE R8, R13.reuse, 0x4, R8 ;  /* 0x000000040d087825 */ /* 0x060fe400078e0208 */
[----:B------:R3:W4:Y:S02]  /*0140*/  LDG.E.EL R5, desc[UR4][R4.64] ;  /* 0x0000000404057981 */ /* 0x000724000c2e1900 */
[----:B0-----:R-:W-:Y:S02]  /*0150*/  IMAD.WIDE R10, R13, 0x4, R10 ;  /* 0x000000040d0a7825 */ /* 0x001fe400078e020a */
[----:B------:R-:W5:Y:S02]  /*0160*/  LDG.E.EL R8, desc[UR4][R8.64] ;  /* 0x0000000408087981 */ /* 0x000f64000c2e1900 */
[C---:B-1----:R-:W-:Y:S02]  /*0170*/  IMAD.WIDE R2, R0.reuse, 0x4, R2 ;  /* 0x0000000400027825 */ /* 0x042fe400078e0202 */
[----:B------:R-:W5:Y:S04]  /*0180*/  LDG.E.EL R11, desc[UR4][R10.64] ;  /* 0x000000040a0b7981 */ /* 0x000f68000c2e1900 */
[----:B------:R0:W4:Y:S01]  /*0190*/  LDG.E R12, desc[UR4][R2.64] ;  /* 0x00000004020c7981 */ /* 0x000122000c1e1900 */
[----:B---3--:R-:W-:Y:S01]  /*01a0*/  HFMA2.MMA R4, -RZ, RZ, 1.625, 0 ;  /* 0x3e800000ff047435 */ /* 0x008fe200000001ff */
[----:B0-----:R-:W0:Y:S02]  /*01b0*/  LDC.64 R2, c[0x0][0x238] ;  /* 0x00008e00ff027b82 */ /* 0x001e240000000a00 */
[----:B0-----:R-:W-:-:S04]  /*01c0*/  IMAD.WIDE R2, R0, 0x4, R2 ;  /* 0x0000000400027825 */ /* 0x001fc800078e0202 */
[----:B--2---:R-:W-:-:S04]  /*01d0*/  FADD R6, R6, 9.9999997473787516356e-06 ;  /* 0x3727c5ac06067421 */ /* 0x004fc80000000000 */
[----:B------:R-:W0:Y:S02]  /*01e0*/  MUFU.SQRT R7, R6 ;  /* 0x0000000600077308 */ /* 0x000e240000002000 */
[C---:B0-----:R-:W-:Y:S02]  /*01f0*/  FSETP.GT.AND P0, PT, R7.reuse, 8.50705917302346158658e+37, PT ;  /* 0x7e8000000700780b */ /* 0x041fe40003f04000 */
[----:B------:R-:W-:-:S11]  /*0200*/  FSETP.GEU.AND P1, PT, R7, 1.175494350822287508e-38, PT ;  /* 0x008000000700780b */ /* 0x000fd60003f2e000 */
[----:B------:R-:W-:-:S04]  /*0210*/  @P0 FMUL R7, R7, 0.25 ;  /* 0x3e80000007070820 */ /* 0x000fc80000400000 */
[----:B------:R-:W-:-:S06]  /*0220*/  @!P1 FMUL R7, R7, 16777216 ;  /* 0x4b80000007079820 */ /* 0x000fcc0000400000 */
[----:B------:R-:W0:Y:S01]  /*0230*/  MUFU.RCP R7, R7 ;  /* 0x0000000700077308 */ /* 0x000e220000001000 */
[----:B------:R-:W-:Y:S01]  /*0240*/  FSEL R4, R4, 1, P0 ;  /* 0x3f80000004047808 */ /* 0x000fe20000000000 */
[----:B----4-:R-:W-:-:S04]  /*0250*/  FADD R5, R12, -R5 ;  /* 0x800000050c057221 */ /* 0x010fc80000000000 */
[----:B------:R-:W-:-:S04]  /*0260*/  @!P1 FMUL R4, R4, 16777216 ;  /* 0x4b80000004049820 */ /* 0x000fc80000400000 */
[----:B0-----:R-:W-:-:S04]  /*0270*/  FMUL R4, R7, R4 ;  /* 0x0000000407047220 */ /* 0x001fc80000400000 */
[----:B------:R-:W-:-:S04]  /*0280*/  FMUL R4, R5, R4 ;  /* 0x0000000405047220 */ /* 0x000fc80000400000 */
[----:B-----5:R-:W-:-:S05]  /*0290*/  FFMA R11, R8, R4, R11 ;  /* 0x00000004080b7223 */ /* 0x020fca000000000b */
[----:B------:R-:W-:Y:S01]  /*02a0*/  STG.E desc[UR4][R2.64], R11 ;  /* 0x0000000b02007986 */ /* 0x000fe2000c101904 */
[----:B------:R-:W-:Y:S05]  /*02b0*/  EXIT ;  /* 0x000000000000794d */ /* 0x000fea0003800000 */
.L_x_0:
[----:B------:R-:W-:-:S00]  /*02c0*/  BRA `(.L_x_0) ;  /* 0xfffffffc00fc7947 */ /* 0x000fc0000383ffff */
[----:B------:R-:W-:-:S00]  /*02d0*/  NOP ;  /* 0x0000000000007918 */ /* 0x000fc00000000000 */
        /* <DEDUP_REMOVED lines=10> */
.L_x_1:


//--------------------- .nv.global.init           --------------------------
	.section	.nv.global.init,"aw",@progbits
.nv.global.init:
	.type		_$_str,@object
	.size		_$_str,(_$_str_$_2 - _$_str)
_$_str:
        /*0000*/ 	.byte	0x5f, 0x5f, 0x43, 0x55, 0x44, 0x41, 0x5f, 0x46, 0x54, 0x5a, 0x00
	.type		_$_str_$_2,@object
	.size		_$_str_$_2,(.L_1 - _$_str_$_2)
_$_str_$_2:
        /*000b*/ 	.byte	0x5f, 0x5f, 0x43, 0x55, 0x44, 0x41, 0x5f, 0x50, 0x52, 0x45, 0x43, 0x5f, 0x53, 0x51, 0x52, 0x54
        /*001b*/ 	.byte	0x00
.L_1:


//--------------------- .nv.constant0.triton_poi_fused__native_batch_norm_legit_no_training_28 --------------------------
	.section	.nv.constant0.triton_poi_fused__native_batch_norm_legit_no_training_28,"a",@progbits
	.sectionflags	@""
	.align	4
.nv.constant0.triton_poi_fused__native_batch_norm_legit_no_training_28:
	.zero		580
